//
// Generated by NVIDIA NVVM Compiler
//
// Compiler Build ID: CL-36424714
// Cuda compilation tools, release 13.0, V13.0.88
// Based on NVVM 20.0.0
//

.version 9.0
.target sm_100
.address_size 64

	// .globl	_Z13square_reducePf

.visible .entry _Z13square_reducePf(
	.param .u64 .ptr .align 1 _Z13square_reducePf_param_0
)
{
	.reg .b32 	%r<2>;
	.reg .b32 	%f<3>;
	.reg .b64 	%rd<5>;

	ld.param.u64 	%rd1, [_Z13square_reducePf_param_0];
	cvta.to.global.u64 	%rd2, %rd1;
	mov.u32 	%r1, %tid.x;
	mul.wide.u32 	%rd3, %r1, 4;
	add.s64 	%rd4, %rd2, %rd3;
	ld.global.f32 	%f1, [%rd4];
	mul.f32 	%f2, %f1, %f1;
	st.global.f32 	[%rd4], %f2;
	ret;

}
	// .globl	_Z11reduce_diffPff
.visible .entry _Z11reduce_diffPff(
	.param .u64 .ptr .align 1 _Z11reduce_diffPff_param_0,
	.param .f32 _Z11reduce_diffPff_param_1
)
{
	.reg .b32 	%r<2>;
	.reg .b32 	%f<4>;
	.reg .b64 	%rd<5>;

	ld.param.u64 	%rd1, [_Z11reduce_diffPff_param_0];
	ld.param.f32 	%f1, [_Z11reduce_diffPff_param_1];
	cvta.to.global.u64 	%rd2, %rd1;
	mov.u32 	%r1, %tid.x;
	mul.wide.u32 	%rd3, %r1, 4;
	add.s64 	%rd4, %rd2, %rd3;
	ld.global.f32 	%f2, [%rd4];
	sub.f32 	%f3, %f2, %f1;
	st.global.f32 	[%rd4], %f3;
	ret;

}
	// .globl	_Z10reduce_maxPf
.visible .entry _Z10reduce_maxPf(
	.param .u64 .ptr .align 1 _Z10reduce_maxPf_param_0
)
{
	.reg .pred 	%p<3>;
	.reg .b32 	%r<13>;
	.reg .b32 	%f<4>;
	.reg .b64 	%rd<7>;

	ld.param.u64 	%rd2, [_Z10reduce_maxPf_param_0];
	cvta.to.global.u64 	%rd1, %rd2;
	mov.u32 	%r1, %tid.x;
	mov.u32 	%r11, %nctaid.x;
	shl.b32 	%r3, %r1, 1;
	mov.b32 	%r12, 1;
$L__BB2_1:
	setp.ge.u32 	%p1, %r1, %r11;
	@%p1 bra 	$L__BB2_3;
	mul.lo.s32 	%r9, %r3, %r12;
	add.s32 	%r10, %r9, %r12;
	mul.wide.s32 	%rd3, %r10, 4;
	add.s64 	%rd4, %rd1, %rd3;
	ld.global.f32 	%f1, [%rd4];
	mul.wide.s32 	%rd5, %r9, 4;
	add.s64 	%rd6, %rd1, %rd5;
	ld.global.f32 	%f2, [%rd6];
	add.f32 	%f3, %f1, %f2;
	st.global.f32 	[%rd6], %f3;
$L__BB2_3:
	shl.b32 	%r12, %r12, 1;
	shr.u32 	%r7, %r11, 1;
	setp.gt.u32 	%p2, %r11, 1;
	mov.u32 	%r11, %r7;
	@%p2 bra 	$L__BB2_1;
	ret;

}


// ===== COMPILED SASS (sm_100) =====

	.target	sm_100

	.elftype	@"ET_EXEC"


//--------------------- .note.nv.tkinfo           --------------------------
	.section	.note.nv.tkinfo,"",@"SHT_NOTE"
	.sectionflags	@"SHF_NOTE_NV_TKINFO"
	.tkinfo
        /*0018*/ 	.word	0x00000002
        /*0030*/ 	.string	""
        /*0030*/ 	.string	"ptxas"
        /*0030*/ 	.string	"Cuda compilation tools, release 13.0, V13.0.88"
        /*0030*/ 	.string	"Build cuda_13.0.r13.0/compiler.36424714_0"
        /*0030*/ 	.string	"-arch sm_100 -m 64 "



//--------------------- .note.nv.cuinfo           --------------------------
	.section	.note.nv.cuinfo,"",@"SHT_NOTE"
	.sectionflags	@"SHF_NOTE_NV_CUINFO"
        /*0018*/ 	.short	0x0002
        /*001a*/ 	.short	0x0064
        /*001c*/ 	.short	0x0082
	.zero		2


//--------------------- .nv.info                  --------------------------
	.section	.nv.info,"",@"SHT_CUDA_INFO"
	.align	4


	//----- nvinfo : EIATTR_REGCOUNT
	.align		4
        /*0000*/ 	.byte	0x04, 0x2f
        /*0002*/ 	.short	(.L_1 - .L_0)
	.align		4
.L_0:
        /*0004*/ 	.word	index@(_Z13square_reducePf)
        /*0008*/ 	.word	0x00000008


	//----- nvinfo : EIATTR_FRAME_SIZE
	.align		4
.L_1:
        /*000c*/ 	.byte	0x04, 0x11
        /*000e*/ 	.short	(.L_3 - .L_2)
	.align		4
.L_2:
        /*0010*/ 	.word	index@(_Z13square_reducePf)
        /*0014*/ 	.word	0x00000000


	//----- nvinfo : EIATTR_REGCOUNT
	.align		4
.L_3:
        /*0018*/ 	.byte	0x04, 0x2f
        /*001a*/ 	.short	(.L_5 - .L_4)
	.align		4
.L_4:
        /*001c*/ 	.word	index@(_Z11reduce_diffPff)
        /*0020*/ 	.word	0x00000008


	//----- nvinfo : EIATTR_FRAME_SIZE
	.align		4
.L_5:
        /*0024*/ 	.byte	0x04, 0x11
        /*0026*/ 	.short	(.L_7 - .L_6)
	.align		4
.L_6:
        /*0028*/ 	.word	index@(_Z11reduce_diffPff)
        /*002c*/ 	.word	0x00000000


	//----- nvinfo : EIATTR_REGCOUNT
	.align		4
.L_7:
        /*0030*/ 	.byte	0x04, 0x2f
        /*0032*/ 	.short	(.L_9 - .L_8)
	.align		4
.L_8:
        /*0034*/ 	.word	index@(_Z10reduce_maxPf)
        /*0038*/ 	.word	0x0000000c


	//----- nvinfo : EIATTR_FRAME_SIZE
	.align		4
.L_9:
        /*003c*/ 	.byte	0x04, 0x11
        /*003e*/ 	.short	(.L_11 - .L_10)
	.align		4
.L_10:
        /*0040*/ 	.word	index@(_Z10reduce_maxPf)
        /*0044*/ 	.word	0x00000000


	//----- nvinfo : EIATTR_MIN_STACK_SIZE
	.align		4
.L_11:
        /*0048*/ 	.byte	0x04, 0x12
        /*004a*/ 	.short	(.L_13 - .L_12)
	.align		4
.L_12:
        /*004c*/ 	.word	index@(_Z10reduce_maxPf)
        /*0050*/ 	.word	0x00000000


	//----- nvinfo : EIATTR_MIN_STACK_SIZE
	.align		4
.L_13:
        /*0054*/ 	.byte	0x04, 0x12
        /*0056*/ 	.short	(.L_15 - .L_14)
	.align		4
.L_14:
        /*0058*/ 	.word	index@(_Z11reduce_diffPff)
        /*005c*/ 	.word	0x00000000


	//----- nvinfo : EIATTR_MIN_STACK_SIZE
	.align		4
.L_15:
        /*0060*/ 	.byte	0x04, 0x12
        /*0062*/ 	.short	(.L_17 - .L_16)
	.align		4
.L_16:
        /*0064*/ 	.word	index@(_Z13square_reducePf)
        /*0068*/ 	.word	0x00000000
.L_17:


//--------------------- .nv.compat                --------------------------
	.section	.nv.compat,"",@"SHT_CUDA_COMPAT_INFO"
	.align	4
        /*0000*/ 	.byte	0x02, 0x09, 0x00, 0x00, 0x02, 0x02, 0x01, 0x00, 0x02, 0x05, 0x05, 0x00, 0x03, 0x07, 0x01, 0x01
        /*0010*/ 	.byte	0x02, 0x03, 0x00, 0x00, 0x02, 0x06, 0x01, 0x00, 0x04, 0x0b, 0x08, 0x00, 0x09, 0x00, 0x00, 0x00
        /*0020*/ 	.byte	0x00, 0x00, 0x00, 0x00


//--------------------- .nv.info._Z10reduce_maxPf --------------------------
	.section	.nv.info._Z10reduce_maxPf,"",@"SHT_CUDA_INFO"
	.sectionflags	@""
	.align	4


	//----- nvinfo : EIATTR_CUDA_API_VERSION
	.align		4
        /*0000*/ 	.byte	0x04, 0x37
        /*0002*/ 	.short	(.L_19 - .L_18)
.L_18:
        /*0004*/ 	.word	0x00000082


	//----- nvinfo : EIATTR_KPARAM_INFO
	.align		4
.L_19:
        /*0008*/ 	.byte	0x04, 0x17
        /*000a*/ 	.short	(.L_21 - .L_20)
.L_20:
        /*000c*/ 	.word	0x00000000
        /*0010*/ 	.short	0x0000
        /*0012*/ 	.short	0x0000
        /*0014*/ 	.byte	0x00, 0xf5, 0x21, 0x00


	//----- nvinfo : EIATTR_SPARSE_MMA_MASK
	.align		4
.L_21:
        /*0018*/ 	.byte	0x03, 0x50
        /*001a*/ 	.short	0x0000


	//----- nvinfo : EIATTR_MAXREG_COUNT
	.align		4
        /*001c*/ 	.byte	0x03, 0x1b
        /*001e*/ 	.short	0x00ff


	//----- nvinfo : EIATTR_MERCURY_ISA_VERSION
	.align		4
        /*0020*/ 	.byte	0x03, 0x5f
        /*0022*/ 	.short	0x0101


	//----- nvinfo : EIATTR_VRC_CTA_INIT_COUNT
	.align		4
        /*0024*/ 	.byte	0x02, 0x4a
	.zero		1
	.zero		1


	//----- nvinfo : EIATTR_EXIT_INSTR_OFFSETS
	.align		4
        /*0028*/ 	.byte	0x04, 0x1c
        /*002a*/ 	.short	(.L_23 - .L_22)


	//   ....[0]....
.L_22:
        /*002c*/ 	.word	0x00000180


	//----- nvinfo : EIATTR_CRS_STACK_SIZE
	.align		4
.L_23:
        /*0030*/ 	.byte	0x04, 0x1e
        /*0032*/ 	.short	(.L_25 - .L_24)
.L_24:
        /*0034*/ 	.word	0x00000000


	//----- nvinfo : EIATTR_CBANK_PARAM_SIZE
	.align		4
.L_25:
        /*0038*/ 	.byte	0x03, 0x19
        /*003a*/ 	.short	0x0008


	//----- nvinfo : EIATTR_PARAM_CBANK
	.align		4
        /*003c*/ 	.byte	0x04, 0x0a
        /*003e*/ 	.short	(.L_27 - .L_26)
	.align		4
.L_26:
        /*0040*/ 	.word	index@(.nv.constant0._Z10reduce_maxPf)
        /*0044*/ 	.short	0x0380
        /*0046*/ 	.short	0x0008


	//----- nvinfo : EIATTR_SW_WAR
	.align		4
.L_27:
        /*0048*/ 	.byte	0x04, 0x36
        /*004a*/ 	.short	(.L_29 - .L_28)
.L_28:
        /*004c*/ 	.word	0x00000008
.L_29:


//--------------------- .nv.info._Z11reduce_diffPff --------------------------
	.section	.nv.info._Z11reduce_diffPff,"",@"SHT_CUDA_INFO"
	.sectionflags	@""
	.align	4


	//----- nvinfo : EIATTR_CUDA_API_VERSION
	.align		4
        /*0000*/ 	.byte	0x04, 0x37
        /*0002*/ 	.short	(.L_31 - .L_30)
.L_30:
        /*0004*/ 	.word	0x00000082


	//----- nvinfo : EIATTR_KPARAM_INFO
	.align		4
.L_31:
        /*0008*/ 	.byte	0x04, 0x17
        /*000a*/ 	.short	(.L_33 - .L_32)
.L_32:
        /*000c*/ 	.word	0x00000000
        /*0010*/ 	.short	0x0001
        /*0012*/ 	.short	0x0008
        /*0014*/ 	.byte	0x00, 0xf0, 0x11, 0x00


	//----- nvinfo : EIATTR_KPARAM_INFO
	.align		4
.L_33:
        /*0018*/ 	.byte	0x04, 0x17
        /*001a*/ 	.short	(.L_35 - .L_34)
.L_34:
        /*001c*/ 	.word	0x00000000
        /*0020*/ 	.short	0x0000
        /*0022*/ 	.short	0x0000
        /*0024*/ 	.byte	0x00, 0xf5, 0x21, 0x00


	//----- nvinfo : EIATTR_SPARSE_MMA_MASK
	.align		4
.L_35:
        /*0028*/ 	.byte	0x03, 0x50
        /*002a*/ 	.short	0x0000


	//----- nvinfo : EIATTR_MAXREG_COUNT
	.align		4
        /*002c*/ 	.byte	0x03, 0x1b
        /*002e*/ 	.short	0x00ff


	//----- nvinfo : EIATTR_MERCURY_ISA_VERSION
	.align		4
        /*0030*/ 	.byte	0x03, 0x5f
        /*0032*/ 	.short	0x0101


	//----- nvinfo : EIATTR_VRC_CTA_INIT_COUNT
	.align		4
        /*0034*/ 	.byte	0x02, 0x4a
	.zero		1
	.zero		1


	//----- nvinfo : EIATTR_EXIT_INSTR_OFFSETS
	.align		4
        /*0038*/ 	.byte	0x04, 0x1c
        /*003a*/ 	.short	(.L_37 - .L_36)


	//   ....[0]....
.L_36:
        /*003c*/ 	.word	0x00000090


	//----- nvinfo : EIATTR_CBANK_PARAM_SIZE
	.align		4
.L_37:
        /*0040*/ 	.byte	0x03, 0x19
        /*0042*/ 	.short	0x000c


	//----- nvinfo : EIATTR_PARAM_CBANK
	.align		4
        /*0044*/ 	.byte	0x04, 0x0a
        /*0046*/ 	.short	(.L_39 - .L_38)
	.align		4
.L_38:
        /*0048*/ 	.word	index@(.nv.constant0._Z11reduce_diffPff)
        /*004c*/ 	.short	0x0380
        /*004e*/ 	.short	0x000c


	//----- nvinfo : EIATTR_SW_WAR
	.align		4
.L_39:
        /*0050*/ 	.byte	0x04, 0x36
        /*0052*/ 	.short	(.L_41 - .L_40)
.L_40:
        /*0054*/ 	.word	0x00000008
.L_41:


//--------------------- .nv.info._Z13square_reducePf --------------------------
	.section	.nv.info._Z13square_reducePf,"",@"SHT_CUDA_INFO"
	.sectionflags	@""
	.align	4


	//----- nvinfo : EIATTR_CUDA_API_VERSION
	.align		4
        /*0000*/ 	.byte	0x04, 0x37
        /*0002*/ 	.short	(.L_43 - .L_42)
.L_42:
        /*0004*/ 	.word	0x00000082


	//----- nvinfo : EIATTR_KPARAM_INFO
	.align		4
.L_43:
        /*0008*/ 	.byte	0x04, 0x17
        /*000a*/ 	.short	(.L_45 - .L_44)
.L_44:
        /*000c*/ 	.word	0x00000000
        /*0010*/ 	.short	0x0000
        /*0012*/ 	.short	0x0000
        /*0014*/ 	.byte	0x00, 0xf5, 0x21, 0x00


	//----- nvinfo : EIATTR_SPARSE_MMA_MASK
	.align		4
.L_45:
        /*0018*/ 	.byte	0x03, 0x50
        /*001a*/ 	.short	0x0000


	//----- nvinfo : EIATTR_MAXREG_COUNT
	.align		4
        /*001c*/ 	.byte	0x03, 0x1b
        /*001e*/ 	.short	0x00ff


	//----- nvinfo : EIATTR_MERCURY_ISA_VERSION
	.align		4
        /*0020*/ 	.byte	0x03, 0x5f
        /*0022*/ 	.short	0x0101


	//----- nvinfo : EIATTR_VRC_CTA_INIT_COUNT
	.align		4
        /*0024*/ 	.byte	0x02, 0x4a
	.zero		1
	.zero		1


	//----- nvinfo : EIATTR_EXIT_INSTR_OFFSETS
	.align		4
        /*0028*/ 	.byte	0x04, 0x1c
        /*002a*/ 	.short	(.L_47 - .L_46)


	//   ....[0]....
.L_46:
        /*002c*/ 	.word	0x00000080


	//----- nvinfo : EIATTR_CBANK_PARAM_SIZE
	.align		4
.L_47:
        /*0030*/ 	.byte	0x03, 0x19
        /*0032*/ 	.short	0x0008


	//----- nvinfo : EIATTR_PARAM_CBANK
	.align		4
        /*0034*/ 	.byte	0x04, 0x0a
        /*0036*/ 	.short	(.L_49 - .L_48)
	.align		4
.L_48:
        /*0038*/ 	.word	index@(.nv.constant0._Z13square_reducePf)
        /*003c*/ 	.short	0x0380
        /*003e*/ 	.short	0x0008


	//----- nvinfo : EIATTR_SW_WAR
	.align		4
.L_49:
        /*0040*/ 	.byte	0x04, 0x36
        /*0042*/ 	.short	(.L_51 - .L_50)
.L_50:
        /*0044*/ 	.word	0x00000008
.L_51:


//--------------------- .nv.callgraph             --------------------------
	.section	.nv.callgraph,"",@"SHT_CUDA_CALLGRAPH"
	.align	4
	.sectionentsize	8
	.align		4
        /*0000*/ 	.word	0x00000000
	.align		4
        /*0004*/ 	.word	0xffffffff
	.align		4
        /*0008*/ 	.word	0x00000000
	.align		4
        /*000c*/ 	.word	0xfffffffe
	.align		4
        /*0010*/ 	.word	0x00000000
	.align		4
        /*0014*/ 	.word	0xfffffffd
	.align		4
        /*0018*/ 	.word	0x00000000
	.align		4
        /*001c*/ 	.word	0xfffffffc


//--------------------- .text._Z10reduce_maxPf    --------------------------
	.section	.text._Z10reduce_maxPf,"ax",@progbits
	.align	128
        .global         _Z10reduce_maxPf
        .type           _Z10reduce_maxPf,@function
        .size           _Z10reduce_maxPf,(.L_x_6 - _Z10reduce_maxPf)
        .other          _Z10reduce_maxPf,@"STO_CUDA_ENTRY STV_DEFAULT"
_Z10reduce_maxPf:
.text._Z10reduce_maxPf:
[----:B------:R-:W-:Y:S01]  /*0000*/  LDC R1, c[0x0][0x37c] ;  /* 0x0000df00ff017b82 */ /* 0x000fe20000000800 */
[----:B------:R-:W0:Y:S07]  /*0010*/  S2R R8, SR_TID.X ;  /* 0x0000000000087919 */ /* 0x000e2e0000002100 */
[----:B------:R-:W1:Y:S01]  /*0020*/  LDC.64 R6, c[0x0][0x380] ;  /* 0x0000e000ff067b82 */ /* 0x000e620000000a00 */
[----:B------:R-:W2:Y:S01]  /*0030*/  LDCU.64 UR8, c[0x0][0x358] ;  /* 0x00006b00ff0877ac */ /* 0x000ea20008000a00 */
[----:B------:R-:W3:Y:S01]  /*0040*/  LDCU UR4, c[0x0][0x370] ;  /* 0x00006e00ff0477ac */ /* 0x000ee20008000800 */
[----:B------:R-:W-:Y:S01]  /*0050*/  UMOV UR6, 0x1 ;  /* 0x0000000100067882 */ /* 0x000fe20000000000 */
[----:B0-23--:R-:W-:-:S07]  /*0060*/  SHF.L.U32 R0, R8, 0x1, RZ ;  /* 0x0000000108007819 */ /* 0x00dfce00000006ff */
.L_x_2:
[----:B------:R-:W-:Y:S01]  /*0070*/  ISETP.GE.U32.AND P0, PT, R8, UR4, PT ;  /* 0x0000000408007c0c */ /* 0x000fe2000bf06070 */
[----:B------:R-:W-:-:S12]  /*0080*/  BSSY.RECONVERGENT B0, `(.L_x_0) ;  /* 0x000000a000007945 */ /* 0x000fd80003800200 */
[----:B0-----:R-:W-:Y:S05]  /*0090*/  @P0 BRA `(.L_x_1) ;  /* 0x0000000000200947 */ /* 0x001fea0003800000 */
[----:B------:R-:W-:-:S05]  /*00a0*/  IMAD R5, R0, UR6, RZ ;  /* 0x0000000600057c24 */ /* 0x000fca000f8e02ff */
[C---:B------:R-:W-:Y:S01]  /*00b0*/  IADD3 R3, PT, PT, R5.reuse, UR6, RZ ;  /* 0x0000000605037c10 */ /* 0x040fe2000fffe0ff */
[----:B-1----:R-:W-:-:S04]  /*00c0*/  IMAD.WIDE R4, R5, 0x4, R6 ;  /* 0x0000000405047825 */ /* 0x002fc800078e0206 */
[----:B------:R-:W-:Y:S01]  /*00d0*/  IMAD.WIDE R2, R3, 0x4, R6 ;  /* 0x0000000403027825 */ /* 0x000fe200078e0206 */
[----:B------:R-:W2:Y:S05]  /*00e0*/  LDG.E R9, desc[UR8][R4.64] ;  /* 0x0000000804097981 */ /* 0x000eaa000c1e1900 */
[----:B------:R-:W2:Y:S02]  /*00f0*/  LDG.E R2, desc[UR8][R2.64] ;  /* 0x0000000802027981 */ /* 0x000ea4000c1e1900 */
[----:B--2---:R-:W-:-:S05]  /*0100*/  FADD R9, R2, R9 ;  /* 0x0000000902097221 */ /* 0x004fca0000000000 */
[----:B------:R0:W-:Y:S02]  /*0110*/  STG.E desc[UR8][R4.64], R9 ;  /* 0x0000000904007986 */ /* 0x0001e4000c101908 */
.L_x_1:
[----:B------:R-:W-:Y:S05]  /*0120*/  BSYNC.RECONVERGENT B0 ;  /* 0x0000000000007941 */ /* 0x000fea0003800200 */
.L_x_0:
[----:B------:R-:W-:Y:S02]  /*0130*/  UISETP.GT.U32.AND UP0, UPT, UR4, 0x1, UPT ;  /* 0x000000010400788c */ /* 0x000fe4000bf04070 */
[----:B------:R-:W-:Y:S02]  /*0140*/  USHF.R.U32.HI UR5, URZ, 0x1, UR4 ;  /* 0x00000001ff057899 */ /* 0x000fe40008011604 */
[----:B------:R-:W-:-:S05]  /*0150*/  USHF.L.U32 UR6, UR6, 0x1, URZ ;  /* 0x0000000106067899 */ /* 0x000fca00080006ff */
[----:B------:R-:W-:Y:S01]  /*0160*/  UMOV UR4, UR5 ;  /* 0x0000000500047c82 */ /* 0x000fe20008000000 */
[----:B------:R-:W-:Y:S06]  /*0170*/  BRA.U UP0, `(.L_x_2) ;  /* 0xfffffffd00bc7547 */ /* 0x000fec000b83ffff */
[----:B------:R-:W-:Y:S05]  /*0180*/  EXIT ;  /* 0x000000000000794d */ /* 0x000fea0003800000 */
.L_x_3:
[----:B------:R-:W-:-:S00]  /*0190*/  BRA `(.L_x_3) ;  /* 0xfffffffc00fc7947 */ /* 0x000fc0000383ffff */
[----:B------:R-:W-:-:S00]  /*01a0*/  NOP ;  /* 0x0000000000007918 */ /* 0x000fc00000000000 */
        /* <DEDUP_REMOVED lines=13> */
.L_x_6:


//--------------------- .text._Z11reduce_diffPff  --------------------------
	.section	.text._Z11reduce_diffPff,"ax",@progbits
	.align	128
        .global         _Z11reduce_diffPff
        .type           _Z11reduce_diffPff,@function
        .size           _Z11reduce_diffPff,(.L_x_7 - _Z11reduce_diffPff)
        .other          _Z11reduce_diffPff,@"STO_CUDA_ENTRY STV_DEFAULT"
_Z11reduce_diffPff:
.text._Z11reduce_diffPff:
[----:B------:R-:W-:Y:S01]  /*0000*/  LDC R1, c[0x0][0x37c] ;  /* 0x0000df00ff017b82 */ /* 0x000fe20000000800 */
[----:B------:R-:W0:Y:S07]  /*0010*/  S2R R5, SR_TID.X ;  /* 0x0000000000057919 */ /* 0x000e2e0000002100 */
[----:B------:R-:W0:Y:S01]  /*0020*/  LDC.64 R2, c[0x0][0x380] ;  /* 0x0000e000ff027b82 */ /* 0x000e220000000a00 */
[----:B------:R-:W1:Y:S01]  /*0030*/  LDCU.64 UR4, c[0x0][0x358] ;  /* 0x00006b00ff0477ac */ /* 0x000e620008000a00 */
[----:B------:R-:W2:Y:S01]  /*0040*/  LDCU UR6, c[0x0][0x388] ;  /* 0x00007100ff0677ac */ /* 0x000ea20008000800 */
[----:B0-----:R-:W-:-:S05]  /*0050*/  IMAD.WIDE.U32 R2, R5, 0x4, R2 ;  /* 0x0000000405027825 */ /* 0x001fca00078e0002 */
[----:B-1----:R-:W2:Y:S02]  /*0060*/  LDG.E R0, desc[UR4][R2.64] ;  /* 0x0000000402007981 */ /* 0x002ea4000c1e1900 */
[----:B--2---:R-:W-:-:S05]  /*0070*/  FADD R5, R0, -UR6 ;  /* 0x8000000600057e21 */ /* 0x004fca0008000000 */
[----:B------:R-:W-:Y:S01]  /*0080*/  STG.E desc[UR4][R2.64], R5 ;  /* 0x0000000502007986 */ /* 0x000fe2000c101904 */
[----:B------:R-:W-:Y:S05]  /*0090*/  EXIT ;  /* 0x000000000000794d */ /* 0x000fea0003800000 */
.L_x_4:
        /* <DEDUP_REMOVED lines=14> */
.L_x_7:


//--------------------- .text._Z13square_reducePf --------------------------
	.section	.text._Z13square_reducePf,"ax",@progbits
	.align	128
        .global         _Z13square_reducePf
        .type           _Z13square_reducePf,@function
        .size           _Z13square_reducePf,(.L_x_8 - _Z13square_reducePf)
        .other          _Z13square_reducePf,@"STO_CUDA_ENTRY STV_DEFAULT"
_Z13square_reducePf:
.text._Z13square_reducePf:
[----:B------:R-:W-:Y:S01]  /*0000*/  LDC R1, c[0x0][0x37c] ;  /* 0x0000df00ff017b82 */ /* 0x000fe20000000800 */
[----:B------:R-:W0:Y:S07]  /*0010*/  S2R R5, SR_TID.X ;  /* 0x0000000000057919 */ /* 0x000e2e0000002100 */
[----:B------:R-:W0:Y:S01]  /*0020*/  LDC.64 R2, c[0x0][0x380] ;  /* 0x0000e000ff027b82 */ /* 0x000e220000000a00 */
[----:B------:R-:W1:Y:S01]  /*0030*/  LDCU.64 UR4, c[0x0][0x358] ;  /* 0x00006b00ff0477ac */ /* 0x000e620008000a00 */
[----:B0-----:R-:W-:-:S05]  /*0040*/  IMAD.WIDE.U32 R2, R5, 0x4, R2 ;  /* 0x0000000405027825 */ /* 0x001fca00078e0002 */
[----:B-1----:R-:W2:Y:S02]  /*0050*/  LDG.E R0, desc[UR4][R2.64] ;  /* 0x0000000402007981 */ /* 0x002ea4000c1e1900 */
[----:B--2---:R-:W-:-:S05]  /*0060*/  FMUL R5, R0, R0 ;  /* 0x0000000000057220 */ /* 0x004fca0000400000 */
[----:B------:R-:W-:Y:S01]  /*0070*/  STG.E desc[UR4][R2.64], R5 ;  /* 0x0000000502007986 */ /* 0x000fe2000c101904 */
[----:B------:R-:W-:Y:S05]  /*0080*/  EXIT ;  /* 0x000000000000794d */ /* 0x000fea0003800000 */
.L_x_5:
        /* <DEDUP_REMOVED lines=15> */
.L_x_8:


//--------------------- .nv.shared.reserved.0     --------------------------
	.section	.nv.shared.reserved.0,"aw",@nobits
	.weak		__nv_reservedSMEM_offset_0_alias
	.size		__nv_reservedSMEM_offset_0_alias, 0, 64
	.other		__nv_reservedSMEM_offset_0_alias,@"STO_CUDA_RESERVED_SHARED STV_DEFAULT"
__nv_reservedSMEM_offset_0_alias:
	.zero		0
	.zero		64


//--------------------- .nv.constant0._Z10reduce_maxPf --------------------------
	.section	.nv.constant0._Z10reduce_maxPf,"a",@progbits
	.sectionflags	@""
	.align	4
.nv.constant0._Z10reduce_maxPf:
	.zero		904


//--------------------- .nv.constant0._Z11reduce_diffPff --------------------------
	.section	.nv.constant0._Z11reduce_diffPff,"a",@progbits
	.sectionflags	@""
	.align	4
.nv.constant0._Z11reduce_diffPff:
	.zero		908


//--------------------- .nv.constant0._Z13square_reducePf --------------------------
	.section	.nv.constant0._Z13square_reducePf,"a",@progbits
	.sectionflags	@""
	.align	4
.nv.constant0._Z13square_reducePf:
	.zero		904


//--------------------- SYMBOLS --------------------------

	.type		.nv.reservedSmem.offset0,@object
	.size		.nv.reservedSmem.offset0,0x4
